//
// Generated by NVIDIA NVVM Compiler
//
// Compiler Build ID: CL-36424714
// Cuda compilation tools, release 13.0, V13.0.88
// Based on NVVM 20.0.0
//

.version 9.0
.target sm_100
.address_size 64

	// .globl	_Z10ball_queryiiifPKfS0_iPi

.visible .entry _Z10ball_queryiiifPKfS0_iPi(
	.param .u32 _Z10ball_queryiiifPKfS0_iPi_param_0,
	.param .u32 _Z10ball_queryiiifPKfS0_iPi_param_1,
	.param .u32 _Z10ball_queryiiifPKfS0_iPi_param_2,
	.param .f32 _Z10ball_queryiiifPKfS0_iPi_param_3,
	.param .u64 .ptr .align 1 _Z10ball_queryiiifPKfS0_iPi_param_4,
	.param .u64 .ptr .align 1 _Z10ball_queryiiifPKfS0_iPi_param_5,
	.param .u32 _Z10ball_queryiiifPKfS0_iPi_param_6,
	.param .u64 .ptr .align 1 _Z10ball_queryiiifPKfS0_iPi_param_7
)
{
	.reg .pred 	%p<18>;
	.reg .b32 	%r<43>;
	.reg .b32 	%f<15>;
	.reg .b64 	%rd<28>;

	ld.param.u32 	%r23, [_Z10ball_queryiiifPKfS0_iPi_param_1];
	ld.param.u32 	%r24, [_Z10ball_queryiiifPKfS0_iPi_param_2];
	ld.param.f32 	%f5, [_Z10ball_queryiiifPKfS0_iPi_param_3];
	ld.param.u64 	%rd10, [_Z10ball_queryiiifPKfS0_iPi_param_4];
	ld.param.u64 	%rd11, [_Z10ball_queryiiifPKfS0_iPi_param_5];
	ld.param.u32 	%r25, [_Z10ball_queryiiifPKfS0_iPi_param_6];
	ld.param.u64 	%rd12, [_Z10ball_queryiiifPKfS0_iPi_param_7];
	mov.u32 	%r26, %ctaid.x;
	mov.u32 	%r27, %ntid.x;
	mov.u32 	%r28, %tid.x;
	mad.lo.s32 	%r1, %r26, %r27, %r28;
	setp.gt.s32 	%p1, %r1, %r24;
	@%p1 bra 	$L__BB0_20;
	cvta.to.global.u64 	%rd13, %rd11;
	cvta.to.global.u64 	%rd1, %rd10;
	cvta.to.global.u64 	%rd2, %rd12;
	mov.u32 	%r29, %ctaid.y;
	mad.lo.s32 	%r2, %r24, %r29, %r1;
	mul.lo.s32 	%r30, %r2, 3;
	mul.wide.s32 	%rd14, %r30, 4;
	add.s64 	%rd3, %rd13, %rd14;
	mul.lo.s32 	%r31, %r29, %r23;
	mul.lo.s32 	%r3, %r31, 3;
	setp.lt.s32 	%p2, %r23, 1;
	@%p2 bra 	$L__BB0_20;
	mul.lo.s32 	%r33, %r25, %r2;
	mul.wide.s32 	%rd15, %r33, 4;
	add.s64 	%rd4, %rd2, %rd15;
	ld.global.f32 	%f1, [%rd3];
	ld.global.f32 	%f2, [%rd3+4];
	ld.global.f32 	%f3, [%rd3+8];
	and.b32  	%r4, %r25, 15;
	add.s32 	%r5, %r4, -1;
	and.b32  	%r6, %r25, 7;
	add.s32 	%r7, %r6, -1;
	and.b32  	%r8, %r25, 2147483632;
	and.b32  	%r9, %r25, 3;
	neg.s32 	%r10, %r8;
	add.s64 	%rd5, %rd4, 32;
	mul.f32 	%f4, %f5, %f5;
	cvt.s64.s32 	%rd6, %r3;
	mov.b32 	%r36, 0;
	mov.u32 	%r42, %r36;
$L__BB0_3:
	mul.lo.s32 	%r34, %r36, 3;
	cvt.u64.u32 	%rd16, %r34;
	add.s64 	%rd17, %rd6, %rd16;
	shl.b64 	%rd18, %rd17, 2;
	add.s64 	%rd19, %rd1, %rd18;
	ld.global.f32 	%f6, [%rd19];
	ld.global.f32 	%f7, [%rd19+4];
	ld.global.f32 	%f8, [%rd19+8];
	sub.f32 	%f9, %f1, %f6;
	sub.f32 	%f10, %f2, %f7;
	mul.f32 	%f11, %f10, %f10;
	fma.rn.f32 	%f12, %f9, %f9, %f11;
	sub.f32 	%f13, %f3, %f8;
	fma.rn.f32 	%f14, %f13, %f13, %f12;
	setp.geu.f32 	%p3, %f14, %f4;
	@%p3 bra 	$L__BB0_19;
	setp.lt.s32 	%p4, %r25, 1;
	setp.ne.s32 	%p5, %r42, 0;
	or.pred  	%p6, %p5, %p4;
	@%p6 bra 	$L__BB0_18;
	setp.lt.u32 	%p7, %r25, 16;
	mov.b32 	%r40, 0;
	@%p7 bra 	$L__BB0_8;
	mov.u64 	%rd27, %rd5;
	mov.u32 	%r38, %r10;
$L__BB0_7:
	.pragma "nounroll";
	st.global.u32 	[%rd27+-32], %r36;
	st.global.u32 	[%rd27+-28], %r36;
	st.global.u32 	[%rd27+-24], %r36;
	st.global.u32 	[%rd27+-20], %r36;
	st.global.u32 	[%rd27+-16], %r36;
	st.global.u32 	[%rd27+-12], %r36;
	st.global.u32 	[%rd27+-8], %r36;
	st.global.u32 	[%rd27+-4], %r36;
	st.global.u32 	[%rd27], %r36;
	st.global.u32 	[%rd27+4], %r36;
	st.global.u32 	[%rd27+8], %r36;
	st.global.u32 	[%rd27+12], %r36;
	st.global.u32 	[%rd27+16], %r36;
	st.global.u32 	[%rd27+20], %r36;
	st.global.u32 	[%rd27+24], %r36;
	st.global.u32 	[%rd27+28], %r36;
	add.s32 	%r38, %r38, 16;
	add.s64 	%rd27, %rd27, 64;
	setp.ne.s32 	%p8, %r38, 0;
	mov.u32 	%r40, %r8;
	@%p8 bra 	$L__BB0_7;
$L__BB0_8:
	setp.eq.s32 	%p9, %r4, 0;
	@%p9 bra 	$L__BB0_18;
	setp.lt.u32 	%p10, %r5, 7;
	@%p10 bra 	$L__BB0_11;
	mul.wide.u32 	%rd20, %r40, 4;
	add.s64 	%rd21, %rd4, %rd20;
	st.global.u32 	[%rd21], %r36;
	st.global.u32 	[%rd21+4], %r36;
	st.global.u32 	[%rd21+8], %r36;
	st.global.u32 	[%rd21+12], %r36;
	st.global.u32 	[%rd21+16], %r36;
	st.global.u32 	[%rd21+20], %r36;
	st.global.u32 	[%rd21+24], %r36;
	st.global.u32 	[%rd21+28], %r36;
	add.s32 	%r40, %r40, 8;
$L__BB0_11:
	setp.eq.s32 	%p11, %r6, 0;
	@%p11 bra 	$L__BB0_18;
	setp.lt.u32 	%p12, %r7, 3;
	@%p12 bra 	$L__BB0_14;
	mul.wide.u32 	%rd22, %r40, 4;
	add.s64 	%rd23, %rd4, %rd22;
	st.global.u32 	[%rd23], %r36;
	st.global.u32 	[%rd23+4], %r36;
	st.global.u32 	[%rd23+8], %r36;
	st.global.u32 	[%rd23+12], %r36;
	add.s32 	%r40, %r40, 4;
$L__BB0_14:
	setp.eq.s32 	%p13, %r9, 0;
	@%p13 bra 	$L__BB0_18;
	setp.eq.s32 	%p14, %r9, 1;
	mul.wide.u32 	%rd24, %r40, 4;
	add.s64 	%rd9, %rd4, %rd24;
	st.global.u32 	[%rd9], %r36;
	@%p14 bra 	$L__BB0_18;
	setp.eq.s32 	%p15, %r9, 2;
	st.global.u32 	[%rd9+4], %r36;
	@%p15 bra 	$L__BB0_18;
	st.global.u32 	[%rd9+8], %r36;
$L__BB0_18:
	mul.wide.s32 	%rd25, %r42, 4;
	add.s64 	%rd26, %rd4, %rd25;
	st.global.u32 	[%rd26], %r36;
	add.s32 	%r42, %r42, 1;
	setp.ge.s32 	%p16, %r42, %r25;
	@%p16 bra 	$L__BB0_20;
$L__BB0_19:
	add.s32 	%r36, %r36, 1;
	setp.ne.s32 	%p17, %r36, %r23;
	@%p17 bra 	$L__BB0_3;
$L__BB0_20:
	ret;

}


// ===== COMPILED SASS (sm_100) =====

	.target	sm_100

	.elftype	@"ET_EXEC"


//--------------------- .note.nv.tkinfo           --------------------------
	.section	.note.nv.tkinfo,"",@"SHT_NOTE"
	.sectionflags	@"SHF_NOTE_NV_TKINFO"
	.tkinfo
        /*0018*/ 	.word	0x00000002
        /*0030*/ 	.string	""
        /*0030*/ 	.string	"ptxas"
        /*0030*/ 	.string	"Cuda compilation tools, release 13.0, V13.0.88"
        /*0030*/ 	.string	"Build cuda_13.0.r13.0/compiler.36424714_0"
        /*0030*/ 	.string	"-arch sm_100 -m 64 "



//--------------------- .note.nv.cuinfo           --------------------------
	.section	.note.nv.cuinfo,"",@"SHT_NOTE"
	.sectionflags	@"SHF_NOTE_NV_CUINFO"
        /*0018*/ 	.short	0x0002
        /*001a*/ 	.short	0x0064
        /*001c*/ 	.short	0x0082
	.zero		2


//--------------------- .nv.info                  --------------------------
	.section	.nv.info,"",@"SHT_CUDA_INFO"
	.align	4


	//----- nvinfo : EIATTR_REGCOUNT
	.align		4
        /*0000*/ 	.byte	0x04, 0x2f
        /*0002*/ 	.short	(.L_1 - .L_0)
	.align		4
.L_0:
        /*0004*/ 	.word	index@(_Z10ball_queryiiifPKfS0_iPi)
        /*0008*/ 	.word	0x00000019


	//----- nvinfo : EIATTR_FRAME_SIZE
	.align		4
.L_1:
        /*000c*/ 	.byte	0x04, 0x11
        /*000e*/ 	.short	(.L_3 - .L_2)
	.align		4
.L_2:
        /*0010*/ 	.word	index@(_Z10ball_queryiiifPKfS0_iPi)
        /*0014*/ 	.word	0x00000000


	//----- nvinfo : EIATTR_MIN_STACK_SIZE
	.align		4
.L_3:
        /*0018*/ 	.byte	0x04, 0x12
        /*001a*/ 	.short	(.L_5 - .L_4)
	.align		4
.L_4:
        /*001c*/ 	.word	index@(_Z10ball_queryiiifPKfS0_iPi)
        /*0020*/ 	.word	0x00000000
.L_5:


//--------------------- .nv.compat                --------------------------
	.section	.nv.compat,"",@"SHT_CUDA_COMPAT_INFO"
	.align	4
        /*0000*/ 	.byte	0x02, 0x09, 0x00, 0x00, 0x02, 0x02, 0x01, 0x00, 0x02, 0x05, 0x05, 0x00, 0x03, 0x07, 0x01, 0x01
        /*0010*/ 	.byte	0x02, 0x03, 0x00, 0x00, 0x02, 0x06, 0x01, 0x00, 0x04, 0x0b, 0x08, 0x00, 0x09, 0x00, 0x00, 0x00
        /*0020*/ 	.byte	0x00, 0x00, 0x00, 0x00


//--------------------- .nv.info._Z10ball_queryiiifPKfS0_iPi --------------------------
	.section	.nv.info._Z10ball_queryiiifPKfS0_iPi,"",@"SHT_CUDA_INFO"
	.sectionflags	@""
	.align	4


	//----- nvinfo : EIATTR_CUDA_API_VERSION
	.align		4
        /*0000*/ 	.byte	0x04, 0x37
        /*0002*/ 	.short	(.L_7 - .L_6)
.L_6:
        /*0004*/ 	.word	0x00000082


	//----- nvinfo : EIATTR_KPARAM_INFO
	.align		4
.L_7:
        /*0008*/ 	.byte	0x04, 0x17
        /*000a*/ 	.short	(.L_9 - .L_8)
.L_8:
        /*000c*/ 	.word	0x00000000
        /*0010*/ 	.short	0x0007
        /*0012*/ 	.short	0x0028
        /*0014*/ 	.byte	0x00, 0xf5, 0x21, 0x00


	//----- nvinfo : EIATTR_KPARAM_INFO
	.align		4
.L_9:
        /*0018*/ 	.byte	0x04, 0x17
        /*001a*/ 	.short	(.L_11 - .L_10)
.L_10:
        /*001c*/ 	.word	0x00000000
        /*0020*/ 	.short	0x0006
        /*0022*/ 	.short	0x0020
        /*0024*/ 	.byte	0x00, 0xf0, 0x11, 0x00


	//----- nvinfo : EIATTR_KPARAM_INFO
	.align		4
.L_11:
        /*0028*/ 	.byte	0x04, 0x17
        /*002a*/ 	.short	(.L_13 - .L_12)
.L_12:
        /*002c*/ 	.word	0x00000000
        /*0030*/ 	.short	0x0005
        /*0032*/ 	.short	0x0018
        /*0034*/ 	.byte	0x00, 0xf5, 0x21, 0x00


	//----- nvinfo : EIATTR_KPARAM_INFO
	.align		4
.L_13:
        /*0038*/ 	.byte	0x04, 0x17
        /*003a*/ 	.short	(.L_15 - .L_14)
.L_14:
        /*003c*/ 	.word	0x00000000
        /*0040*/ 	.short	0x0004
        /*0042*/ 	.short	0x0010
        /*0044*/ 	.byte	0x00, 0xf5, 0x21, 0x00


	//----- nvinfo : EIATTR_KPARAM_INFO
	.align		4
.L_15:
        /*0048*/ 	.byte	0x04, 0x17
        /*004a*/ 	.short	(.L_17 - .L_16)
.L_16:
        /*004c*/ 	.word	0x00000000
        /*0050*/ 	.short	0x0003
        /*0052*/ 	.short	0x000c
        /*0054*/ 	.byte	0x00, 0xf0, 0x11, 0x00


	//----- nvinfo : EIATTR_KPARAM_INFO
	.align		4
.L_17:
        /*0058*/ 	.byte	0x04, 0x17
        /*005a*/ 	.short	(.L_19 - .L_18)
.L_18:
        /*005c*/ 	.word	0x00000000
        /*0060*/ 	.short	0x0002
        /*0062*/ 	.short	0x0008
        /*0064*/ 	.byte	0x00, 0xf0, 0x11, 0x00


	//----- nvinfo : EIATTR_KPARAM_INFO
	.align		4
.L_19:
        /*0068*/ 	.byte	0x04, 0x17
        /*006a*/ 	.short	(.L_21 - .L_20)
.L_20:
        /*006c*/ 	.word	0x00000000
        /*0070*/ 	.short	0x0001
        /*0072*/ 	.short	0x0004
        /*0074*/ 	.byte	0x00, 0xf0, 0x11, 0x00


	//----- nvinfo : EIATTR_KPARAM_INFO
	.align		4
.L_21:
        /*0078*/ 	.byte	0x04, 0x17
        /*007a*/ 	.short	(.L_23 - .L_22)
.L_22:
        /*007c*/ 	.word	0x00000000
        /*0080*/ 	.short	0x0000
        /*0082*/ 	.short	0x0000
        /*0084*/ 	.byte	0x00, 0xf0, 0x11, 0x00


	//----- nvinfo : EIATTR_SPARSE_MMA_MASK
	.align		4
.L_23:
        /*0088*/ 	.byte	0x03, 0x50
        /*008a*/ 	.short	0x0000


	//----- nvinfo : EIATTR_MAXREG_COUNT
	.align		4
        /*008c*/ 	.byte	0x03, 0x1b
        /*008e*/ 	.short	0x00ff


	//----- nvinfo : EIATTR_MERCURY_ISA_VERSION
	.align		4
        /*0090*/ 	.byte	0x03, 0x5f
        /*0092*/ 	.short	0x0101


	//----- nvinfo : EIATTR_VRC_CTA_INIT_COUNT
	.align		4
        /*0094*/ 	.byte	0x02, 0x4a
	.zero		1
	.zero		1


	//----- nvinfo : EIATTR_EXIT_INSTR_OFFSETS
	.align		4
        /*0098*/ 	.byte	0x04, 0x1c
        /*009a*/ 	.short	(.L_25 - .L_24)


	//   ....[0]....
.L_24:
        /*009c*/ 	.word	0x00000070


	//   ....[1]....
        /*00a0*/ 	.word	0x000000d0


	//   ....[2]....
        /*00a4*/ 	.word	0x00000810


	//   ....[3]....
        /*00a8*/ 	.word	0x00000870


	//----- nvinfo : EIATTR_CRS_STACK_SIZE
	.align		4
.L_25:
        /*00ac*/ 	.byte	0x04, 0x1e
        /*00ae*/ 	.short	(.L_27 - .L_26)
.L_26:
        /*00b0*/ 	.word	0x00000000


	//----- nvinfo : EIATTR_CBANK_PARAM_SIZE
	.align		4
.L_27:
        /*00b4*/ 	.byte	0x03, 0x19
        /*00b6*/ 	.short	0x0030


	//----- nvinfo : EIATTR_PARAM_CBANK
	.align		4
        /*00b8*/ 	.byte	0x04, 0x0a
        /*00ba*/ 	.short	(.L_29 - .L_28)
	.align		4
.L_28:
        /*00bc*/ 	.word	index@(.nv.constant0._Z10ball_queryiiifPKfS0_iPi)
        /*00c0*/ 	.short	0x0380
        /*00c2*/ 	.short	0x0030


	//----- nvinfo : EIATTR_SW_WAR
	.align		4
.L_29:
        /*00c4*/ 	.byte	0x04, 0x36
        /*00c6*/ 	.short	(.L_31 - .L_30)
.L_30:
        /*00c8*/ 	.word	0x00000008
.L_31:


//--------------------- .nv.callgraph             --------------------------
	.section	.nv.callgraph,"",@"SHT_CUDA_CALLGRAPH"
	.align	4
	.sectionentsize	8
	.align		4
        /*0000*/ 	.word	0x00000000
	.align		4
        /*0004*/ 	.word	0xffffffff
	.align		4
        /*0008*/ 	.word	0x00000000
	.align		4
        /*000c*/ 	.word	0xfffffffe
	.align		4
        /*0010*/ 	.word	0x00000000
	.align		4
        /*0014*/ 	.word	0xfffffffd
	.align		4
        /*0018*/ 	.word	0x00000000
	.align		4
        /*001c*/ 	.word	0xfffffffc


//--------------------- .text._Z10ball_queryiiifPKfS0_iPi --------------------------
	.section	.text._Z10ball_queryiiifPKfS0_iPi,"ax",@progbits
	.align	128
        .global         _Z10ball_queryiiifPKfS0_iPi
        .type           _Z10ball_queryiiifPKfS0_iPi,@function
        .size           _Z10ball_queryiiifPKfS0_iPi,(.L_x_9 - _Z10ball_queryiiifPKfS0_iPi)
        .other          _Z10ball_queryiiifPKfS0_iPi,@"STO_CUDA_ENTRY STV_DEFAULT"
_Z10ball_queryiiifPKfS0_iPi:
.text._Z10ball_queryiiifPKfS0_iPi:
[----:B------:R-:W-:Y:S01]  /*0000*/  LDC R1, c[0x0][0x37c] ;  /* 0x0000df00ff017b82 */ /* 0x000fe20000000800 */
[----:B------:R-:W0:Y:S07]  /*0010*/  S2R R3, SR_TID.X ;  /* 0x0000000000037919 */ /* 0x000e2e0000002100 */
[----:B------:R-:W0:Y:S01]  /*0020*/  S2UR UR4, SR_CTAID.X ;  /* 0x00000000000479c3 */ /* 0x000e220000002500 */
[----:B------:R-:W1:Y:S07]  /*0030*/  LDCU UR5, c[0x0][0x388] ;  /* 0x00007100ff0577ac */ /* 0x000e6e0008000800 */
[----:B------:R-:W0:Y:S02]  /*0040*/  LDC R0, c[0x0][0x360] ;  /* 0x0000d800ff007b82 */ /* 0x000e240000000800 */
[----:B0-----:R-:W-:-:S05]  /*0050*/  IMAD R0, R0, UR4, R3 ;  /* 0x0000000400007c24 */ /* 0x001fca000f8e0203 */
[----:B-1----:R-:W-:-:S13]  /*0060*/  ISETP.GT.AND P0, PT, R0, UR5, PT ;  /* 0x0000000500007c0c */ /* 0x002fda000bf04270 */
[----:B------:R-:W-:Y:S05]  /*0070*/  @P0 EXIT ;  /* 0x000000000000094d */ /* 0x000fea0003800000 */
[----:B------:R-:W0:Y:S01]  /*0080*/  LDC R14, c[0x0][0x384] ;  /* 0x0000e100ff0e7b82 */ /* 0x000e220000000800 */
[----:B------:R-:W1:Y:S07]  /*0090*/  S2R R15, SR_CTAID.Y ;  /* 0x00000000000f7919 */ /* 0x000e6e0000002600 */
[----:B------:R-:W2:Y:S01]  /*00a0*/  LDC.64 R6, c[0x0][0x398] ;  /* 0x0000e600ff067b82 */ /* 0x000ea20000000a00 */
[----:B0-----:R-:W-:Y:S01]  /*00b0*/  ISETP.GE.AND P0, PT, R14, 0x1, PT ;  /* 0x000000010e00780c */ /* 0x001fe20003f06270 */
[----:B-1----:R-:W-:-:S12]  /*00c0*/  IMAD R8, R15, UR5, R0 ;  /* 0x000000050f087c24 */ /* 0x002fd8000f8e0200 */
[----:B--2---:R-:W-:Y:S05]  /*00d0*/  @!P0 EXIT ;  /* 0x000000000000894d */ /* 0x004fea0003800000 */
[----:B------:R-:W0:Y:S01]  /*00e0*/  LDC R17, c[0x0][0x3a0] ;  /* 0x0000e800ff117b82 */ /* 0x000e220000000800 */
[----:B------:R-:W1:Y:S01]  /*00f0*/  LDCU.64 UR4, c[0x0][0x358] ;  /* 0x00006b00ff0477ac */ /* 0x000e620008000a00 */
[----:B------:R-:W-:-:S04]  /*0100*/  IMAD R3, R8, 0x3, RZ ;  /* 0x0000000308037824 */ /* 0x000fc800078e02ff */
[----:B------:R-:W-:Y:S02]  /*0110*/  IMAD.WIDE R6, R3, 0x4, R6 ;  /* 0x0000000403067825 */ /* 0x000fe400078e0206 */
[----:B------:R-:W2:Y:S08]  /*0120*/  LDC.64 R12, c[0x0][0x3a8] ;  /* 0x0000ea00ff0c7b82 */ /* 0x000eb00000000a00 */
[----:B------:R-:W3:Y:S01]  /*0130*/  LDC R16, c[0x0][0x38c] ;  /* 0x0000e300ff107b82 */ /* 0x000ee20000000800 */
[----:B-1----:R-:W5:Y:S04]  /*0140*/  LDG.E R0, desc[UR4][R6.64] ;  /* 0x0000000406007981 */ /* 0x002f68000c1e1900 */
[----:B------:R-:W5:Y:S01]  /*0150*/  LDG.E R2, desc[UR4][R6.64+0x4] ;  /* 0x0000040406027981 */ /* 0x000f62000c1e1900 */
[----:B0-----:R-:W-:Y:S01]  /*0160*/  IMAD R9, R8, R17, RZ ;  /* 0x0000001108097224 */ /* 0x001fe200078e02ff */
[----:B------:R-:W-:-:S02]  /*0170*/  LOP3.LUT R5, R17, 0x7, RZ, 0xc0, !PT ;  /* 0x0000000711057812 */ /* 0x000fc400078ec0ff */
[----:B------:R-:W-:Y:S01]  /*0180*/  LOP3.LUT R4, R17, 0xf, RZ, 0xc0, !PT ;  /* 0x0000000f11047812 */ /* 0x000fe200078ec0ff */
[----:B------:R-:W-:Y:S01]  /*0190*/  IMAD R8, R15, R14, RZ ;  /* 0x0000000e0f087224 */ /* 0x000fe200078e02ff */
[----:B------:R0:W5:Y:S01]  /*01a0*/  LDG.E R3, desc[UR4][R6.64+0x8] ;  /* 0x0000080406037981 */ /* 0x000162000c1e1900 */
[----:B------:R-:W-:Y:S02]  /*01b0*/  VIADD R11, R5, 0xffffffff ;  /* 0xffffffff050b7836 */ /* 0x000fe40000000000 */
[----:B--2---:R-:W-:Y:S01]  /*01c0*/  IMAD.WIDE R12, R9, 0x4, R12 ;  /* 0x00000004090c7825 */ /* 0x004fe200078e020c */
[----:B------:R-:W-:Y:S02]  /*01d0*/  LOP3.LUT R9, R17, 0x7ffffff0, RZ, 0xc0, !PT ;  /* 0x7ffffff011097812 */ /* 0x000fe400078ec0ff */
[----:B------:R-:W-:Y:S01]  /*01e0*/  ISETP.GE.U32.AND P2, PT, R11, 0x3, PT ;  /* 0x000000030b00780c */ /* 0x000fe20003f46070 */
[----:B------:R-:W-:Y:S01]  /*01f0*/  VIADD R10, R4, 0xffffffff ;  /* 0xffffffff040a7836 */ /* 0x000fe20000000000 */
[----:B------:R-:W-:Y:S01]  /*0200*/  LOP3.LUT R11, R17, 0x3, RZ, 0xc0, !PT ;  /* 0x00000003110b7812 */ /* 0x000fe200078ec0ff */
[----:B------:R-:W-:-:S02]  /*0210*/  IMAD.MOV R17, RZ, RZ, -R9 ;  /* 0x000000ffff117224 */ /* 0x000fc400078e0a09 */
[----:B0-----:R-:W-:Y:S02]  /*0220*/  HFMA2 R7, -RZ, RZ, 0, 0 ;  /* 0x00000000ff077431 */ /* 0x001fe400000001ff */
[----:B------:R-:W-:Y:S01]  /*0230*/  IMAD R6, R8, 0x3, RZ ;  /* 0x0000000308067824 */ /* 0x000fe200078e02ff */
[----:B------:R-:W-:Y:S01]  /*0240*/  IADD3 R8, P0, PT, R12, 0x20, RZ ;  /* 0x000000200c087810 */ /* 0x000fe20007f1e0ff */
[----:B---3--:R-:W-:Y:S01]  /*0250*/  FMUL R16, R16, R16 ;  /* 0x0000001010107220 */ /* 0x008fe20000400000 */
[----:B------:R-:W-:Y:S01]  /*0260*/  ISETP.GE.U32.AND P1, PT, R10, 0x7, PT ;  /* 0x000000070a00780c */ /* 0x000fe20003f26070 */
[----:B------:R-:W-:Y:S01]  /*0270*/  IMAD.MOV.U32 R10, RZ, RZ, RZ ;  /* 0x000000ffff0a7224 */ /* 0x000fe200078e00ff */
[----:B------:R-:W-:-:S11]  /*0280*/  IADD3.X R18, PT, PT, RZ, R13, RZ, P0, !PT ;  /* 0x0000000dff127210 */ /* 0x000fd600007fe4ff */
.L_x_7:
[----:B------:R-:W0:Y:S01]  /*0290*/  LDC.64 R14, c[0x0][0x390] ;  /* 0x0000e400ff0e7b82 */ /* 0x000e220000000a00 */
[----:B------:R-:W-:-:S05]  /*02a0*/  IMAD R19, R7, 0x3, RZ ;  /* 0x0000000307137824 */ /* 0x000fca00078e02ff */
[----:B------:R-:W-:-:S04]  /*02b0*/  IADD3 R19, P0, PT, R19, R6, RZ ;  /* 0x0000000613137210 */ /* 0x000fc80007f1e0ff */
[----:B------:R-:W-:Y:S02]  /*02c0*/  LEA.HI.X.SX32 R20, R6, RZ, 0x1, P0 ;  /* 0x000000ff06147211 */ /* 0x000fe400000f0eff */
[----:B0-----:R-:W-:-:S04]  /*02d0*/  LEA R14, P0, R19, R14, 0x2 ;  /* 0x0000000e130e7211 */ /* 0x001fc800078010ff */
[----:B------:R-:W-:-:S05]  /*02e0*/  LEA.HI.X R15, R19, R15, R20, 0x2, P0 ;  /* 0x0000000f130f7211 */ /* 0x000fca00000f1414 */
[----:B------:R-:W2:Y:S04]  /*02f0*/  LDG.E R21, desc[UR4][R14.64+0x4] ;  /* 0x000004040e157981 */ /* 0x000ea8000c1e1900 */
[----:B------:R-:W3:Y:S04]  /*0300*/  LDG.E R19, desc[UR4][R14.64] ;  /* 0x000000040e137981 */ /* 0x000ee8000c1e1900 */
[----:B------:R-:W4:Y:S01]  /*0310*/  LDG.E R20, desc[UR4][R14.64+0x8] ;  /* 0x000008040e147981 */ /* 0x000f22000c1e1900 */
[----:B------:R-:W-:Y:S01]  /*0320*/  BSSY.RECONVERGENT B0, `(.L_x_0) ;  /* 0x0000050000007945 */ /* 0x000fe20003800200 */
[----:B--2--5:R-:W-:Y:S01]  /*0330*/  FADD R21, R2, -R21 ;  /* 0x8000001502157221 */ /* 0x024fe20000000000 */
[----:B---3--:R-:W-:-:S03]  /*0340*/  FADD R19, R0, -R19 ;  /* 0x8000001300137221 */ /* 0x008fc60000000000 */
[----:B------:R-:W-:Y:S01]  /*0350*/  FMUL R22, R21, R21 ;  /* 0x0000001515167220 */ /* 0x000fe20000400000 */
[----:B----4-:R-:W-:-:S03]  /*0360*/  FADD R21, R3, -R20 ;  /* 0x8000001403157221 */ /* 0x010fc60000000000 */
[----:B------:R-:W-:-:S04]  /*0370*/  FFMA R22, R19, R19, R22 ;  /* 0x0000001313167223 */ /* 0x000fc80000000016 */
[----:B------:R-:W-:-:S05]  /*0380*/  FFMA R21, R21, R21, R22 ;  /* 0x0000001515157223 */ /* 0x000fca0000000016 */
[----:B------:R-:W-:-:S13]  /*0390*/  FSETP.GEU.AND P0, PT, R21, R16, PT ;  /* 0x000000101500720b */ /* 0x000fda0003f0e000 */
[----:B------:R-:W-:Y:S05]  /*03a0*/  @P0 BRA `(.L_x_1) ;  /* 0x00000004001c0947 */ /* 0x000fea0003800000 */
[----:B------:R-:W0:Y:S01]  /*03b0*/  LDC R19, c[0x0][0x3a0] ;  /* 0x0000e800ff137b82 */ /* 0x000e220000000800 */
[----:B------:R-:W-:Y:S01]  /*03c0*/  BSSY.RECONVERGENT B1, `(.L_x_2) ;  /* 0x0000040000017945 */ /* 0x000fe20003800200 */
[----:B0-----:R-:W-:-:S04]  /*03d0*/  ISETP.GE.AND P0, PT, R19, 0x1, PT ;  /* 0x000000011300780c */ /* 0x001fc80003f06270 */
[----:B------:R-:W-:-:S13]  /*03e0*/  ISETP.NE.OR P0, PT, R10, RZ, !P0 ;  /* 0x000000ff0a00720c */ /* 0x000fda0004705670 */
[----:B------:R-:W-:Y:S05]  /*03f0*/  @P0 BRA `(.L_x_3) ;  /* 0x0000000000f00947 */ /* 0x000fea0003800000 */
[----:B------:R-:W-:Y:S01]  /*0400*/  ISETP.GE.U32.AND P0, PT, R19, 0x10, PT ;  /* 0x000000101300780c */ /* 0x000fe20003f06070 */
[----:B------:R-:W-:-:S12]  /*0410*/  IMAD.MOV.U32 R21, RZ, RZ, RZ ;  /* 0x000000ffff157224 */ /* 0x000fd800078e00ff */
[----:B------:R-:W-:Y:S05]  /*0420*/  @!P0 BRA `(.L_x_4) ;  /* 0x00000000006c8947 */ /* 0x000fea0003800000 */
[----:B------:R-:W-:Y:S01]  /*0430*/  IMAD.MOV.U32 R21, RZ, RZ, R8 ;  /* 0x000000ffff157224 */ /* 0x000fe200078e0008 */
[----:B------:R-:W-:Y:S01]  /*0440*/  MOV R22, R18 ;  /* 0x0000001200167202 */ /* 0x000fe20000000f00 */
[----:B------:R-:W-:-:S07]  /*0450*/  IMAD.MOV.U32 R20, RZ, RZ, R17 ;  /* 0x000000ffff147224 */ /* 0x000fce00078e0011 */
.L_x_5:
[----:B0-----:R-:W-:Y:S01]  /*0460*/  MOV R14, R21 ;  /* 0x00000015000e7202 */ /* 0x001fe20000000f00 */
[----:B------:R-:W-:Y:S01]  /*0470*/  IMAD.MOV.U32 R15, RZ, RZ, R22 ;  /* 0x000000ffff0f7224 */ /* 0x000fe200078e0016 */
[----:B------:R-:W-:Y:S02]  /*0480*/  IADD3 R20, PT, PT, R20, 0x10, RZ ;  /* 0x0000001014147810 */ /* 0x000fe40007ffe0ff */
[----:B------:R-:W-:Y:S02]  /*0490*/  IADD3 R21, P3, PT, R14, 0x40, RZ ;  /* 0x000000400e157810 */ /* 0x000fe40007f7e0ff */
[----:B------:R0:W-:Y:S01]  /*04a0*/  STG.E desc[UR4][R14.64+-0x20], R7 ;  /* 0xffffe0070e007986 */ /* 0x0001e2000c101904 */
[----:B------:R-:W-:Y:S02]  /*04b0*/  ISETP.NE.AND P0, PT, R20, RZ, PT ;  /* 0x000000ff1400720c */ /* 0x000fe40003f05270 */
[----:B------:R-:W-:Y:S01]  /*04c0*/  IMAD.X R22, RZ, RZ, R15, P3 ;  /* 0x000000ffff167224 */ /* 0x000fe200018e060f */
[----:B------:R0:W-:Y:S04]  /*04d0*/  STG.E desc[UR4][R14.64+-0x1c], R7 ;  /* 0xffffe4070e007986 */ /* 0x0001e8000c101904 */
        /* <DEDUP_REMOVED lines=13> */
[----:B------:R0:W-:Y:S01]  /*05b0*/  STG.E desc[UR4][R14.64+0x1c], R7 ;  /* 0x00001c070e007986 */ /* 0x0001e2000c101904 */
[----:B------:R-:W-:Y:S05]  /*05c0*/  @P0 BRA `(.L_x_5) ;  /* 0xfffffffc00a40947 */ /* 0x000fea000383ffff */
[----:B------:R-:W-:-:S07]  /*05d0*/  MOV R21, R9 ;  /* 0x0000000900157202 */ /* 0x000fce0000000f00 */
.L_x_4:
[----:B------:R-:W-:-:S13]  /*05e0*/  ISETP.NE.AND P0, PT, R4, RZ, PT ;  /* 0x000000ff0400720c */ /* 0x000fda0003f05270 */
[----:B------:R-:W-:Y:S05]  /*05f0*/  @!P0 BRA `(.L_x_3) ;  /* 0x0000000000708947 */ /* 0x000fea0003800000 */
[----:B------:R-:W-:Y:S01]  /*0600*/  ISETP.NE.AND P0, PT, R5, RZ, PT ;  /* 0x000000ff0500720c */ /* 0x000fe20003f05270 */
[----:B------:R-:W-:-:S12]  /*0610*/  @!P1 BRA `(.L_x_6) ;  /* 0x0000000000289947 */ /* 0x000fd80003800000 */
[----:B0-----:R-:W-:-:S04]  /*0620*/  IMAD.WIDE.U32 R14, R21, 0x4, R12 ;  /* 0x00000004150e7825 */ /* 0x001fc800078e000c */
[----:B------:R-:W-:Y:S01]  /*0630*/  VIADD R21, R21, 0x8 ;  /* 0x0000000815157836 */ /* 0x000fe20000000000 */
[----:B------:R1:W-:Y:S04]  /*0640*/  STG.E desc[UR4][R14.64], R7 ;  /* 0x000000070e007986 */ /* 0x0003e8000c101904 */
[----:B------:R1:W-:Y:S04]  /*0650*/  STG.E desc[UR4][R14.64+0x4], R7 ;  /* 0x000004070e007986 */ /* 0x0003e8000c101904 */
[----:B------:R1:W-:Y:S04]  /*0660*/  STG.E desc[UR4][R14.64+0x8], R7 ;  /* 0x000008070e007986 */ /* 0x0003e8000c101904 */
[----:B------:R1:W-:Y:S04]  /*0670*/  STG.E desc[UR4][R14.64+0xc], R7 ;  /* 0x00000c070e007986 */ /* 0x0003e8000c101904 */
[----:B------:R1:W-:Y:S04]  /*0680*/  STG.E desc[UR4][R14.64+0x10], R7 ;  /* 0x000010070e007986 */ /* 0x0003e8000c101904 */
[----:B------:R1:W-:Y:S04]  /*0690*/  STG.E desc[UR4][R14.64+0x14], R7 ;  /* 0x000014070e007986 */ /* 0x0003e8000c101904 */
[----:B------:R1:W-:Y:S04]  /*06a0*/  STG.E desc[UR4][R14.64+0x18], R7 ;  /* 0x000018070e007986 */ /* 0x0003e8000c101904 */
[----:B------:R1:W-:Y:S02]  /*06b0*/  STG.E desc[UR4][R14.64+0x1c], R7 ;  /* 0x00001c070e007986 */ /* 0x0003e4000c101904 */
.L_x_6:
[----:B------:R-:W-:Y:S05]  /*06c0*/  @!P0 BRA `(.L_x_3) ;  /* 0x00000000003c8947 */ /* 0x000fea0003800000 */
[----:B01----:R-:W-:Y:S01]  /*06d0*/  @P2 IMAD.WIDE.U32 R14, R21, 0x4, R12 ;  /* 0x00000004150e2825 */ /* 0x003fe200078e000c */
[----:B------:R-:W-:Y:S02]  /*06e0*/  ISETP.NE.AND P0, PT, R11, RZ, PT ;  /* 0x000000ff0b00720c */ /* 0x000fe40003f05270 */
[----:B------:R-:W-:Y:S02]  /*06f0*/  @P2 IADD3 R21, PT, PT, R21, 0x4, RZ ;  /* 0x0000000415152810 */ /* 0x000fe40007ffe0ff */
[----:B------:R2:W-:Y:S04]  /*0700*/  @P2 STG.E desc[UR4][R14.64], R7 ;  /* 0x000000070e002986 */ /* 0x0005e8000c101904 */
[----:B------:R2:W-:Y:S04]  /*0710*/  @P2 STG.E desc[UR4][R14.64+0x4], R7 ;  /* 0x000004070e002986 */ /* 0x0005e8000c101904 */
[----:B------:R2:W-:Y:S04]  /*0720*/  @P2 STG.E desc[UR4][R14.64+0x8], R7 ;  /* 0x000008070e002986 */ /* 0x0005e8000c101904 */
[----:B------:R2:W-:Y:S01]  /*0730*/  @P2 STG.E desc[UR4][R14.64+0xc], R7 ;  /* 0x00000c070e002986 */ /* 0x0005e2000c101904 */
[----:B------:R-:W-:Y:S05]  /*0740*/  @!P0 BRA `(.L_x_3) ;  /* 0x00000000001c8947 */ /* 0x000fea0003800000 */
[----:B--2---:R-:W-:Y:S01]  /*0750*/  IMAD.WIDE.U32 R14, R21, 0x4, R12 ;  /* 0x00000004150e7825 */ /* 0x004fe200078e000c */
[----:B------:R-:W-:-:S04]  /*0760*/  ISETP.NE.AND P0, PT, R11, 0x1, PT ;  /* 0x000000010b00780c */ /* 0x000fc80003f05270 */
[----:B------:R3:W-:Y:S09]  /*0770*/  STG.E desc[UR4][R14.64], R7 ;  /* 0x000000070e007986 */ /* 0x0007f2000c101904 */
[----:B------:R-:W-:Y:S05]  /*0780*/  @!P0 BRA `(.L_x_3) ;  /* 0x00000000000c8947 */ /* 0x000fea0003800000 */
[----:B------:R-:W-:Y:S01]  /*0790*/  ISETP.NE.AND P0, PT, R11, 0x2, PT ;  /* 0x000000020b00780c */ /* 0x000fe20003f05270 */
[----:B------:R4:W-:-:S12]  /*07a0*/  STG.E desc[UR4][R14.64+0x4], R7 ;  /* 0x000004070e007986 */ /* 0x0009d8000c101904 */
[----:B------:R4:W-:Y:S02]  /*07b0*/  @P0 STG.E desc[UR4][R14.64+0x8], R7 ;  /* 0x000008070e000986 */ /* 0x0009e4000c101904 */
.L_x_3:
[----:B------:R-:W-:Y:S05]  /*07c0*/  BSYNC.RECONVERGENT B1 ;  /* 0x0000000000017941 */ /* 0x000fea0003800200 */
.L_x_2:
[----:B01234-:R-:W-:-:S04]  /*07d0*/  IMAD.WIDE R14, R10, 0x4, R12 ;  /* 0x000000040a0e7825 */ /* 0x01ffc800078e020c */
[----:B------:R-:W-:Y:S01]  /*07e0*/  VIADD R10, R10, 0x1 ;  /* 0x000000010a0a7836 */ /* 0x000fe20000000000 */
[----:B------:R0:W-:Y:S04]  /*07f0*/  STG.E desc[UR4][R14.64], R7 ;  /* 0x000000070e007986 */ /* 0x0001e8000c101904 */
[----:B------:R-:W-:-:S13]  /*0800*/  ISETP.GE.AND P0, PT, R10, R19, PT ;  /* 0x000000130a00720c */ /* 0x000fda0003f06270 */
[----:B0-----:R-:W-:Y:S05]  /*0810*/  @P0 EXIT ;  /* 0x000000000000094d */ /* 0x001fea0003800000 */
.L_x_1:
[----:B------:R-:W-:Y:S05]  /*0820*/  BSYNC.RECONVERGENT B0 ;  /* 0x0000000000007941 */ /* 0x000fea0003800200 */
.L_x_0:
[----:B------:R-:W0:Y:S01]  /*0830*/  LDCU UR6, c[0x0][0x384] ;  /* 0x00007080ff0677ac */ /* 0x000e220008000800 */
[----:B------:R-:W-:-:S04]  /*0840*/  IADD3 R7, PT, PT, R7, 0x1, RZ ;  /* 0x0000000107077810 */ /* 0x000fc80007ffe0ff */
[----:B0-----:R-:W-:-:S13]  /*0850*/  ISETP.NE.AND P0, PT, R7, UR6, PT ;  /* 0x0000000607007c0c */ /* 0x001fda000bf05270 */
[----:B------:R-:W-:Y:S05]  /*0860*/  @P0 BRA `(.L_x_7) ;  /* 0xfffffff800880947 */ /* 0x000fea000383ffff */
[----:B------:R-:W-:Y:S05]  /*0870*/  EXIT ;  /* 0x000000000000794d */ /* 0x000fea0003800000 */
.L_x_8:
[----:B------:R-:W-:-:S00]  /*0880*/  BRA `(.L_x_8) ;  /* 0xfffffffc00fc7947 */ /* 0x000fc0000383ffff */
[----:B------:R-:W-:-:S00]  /*0890*/  NOP ;  /* 0x0000000000007918 */ /* 0x000fc00000000000 */
        /* <DEDUP_REMOVED lines=14> */
.L_x_9:


//--------------------- .nv.shared.reserved.0     --------------------------
	.section	.nv.shared.reserved.0,"aw",@nobits
	.weak		__nv_reservedSMEM_offset_0_alias
	.size		__nv_reservedSMEM_offset_0_alias, 0, 64
	.other		__nv_reservedSMEM_offset_0_alias,@"STO_CUDA_RESERVED_SHARED STV_DEFAULT"
__nv_reservedSMEM_offset_0_alias:
	.zero		0
	.zero		64


//--------------------- .nv.constant0._Z10ball_queryiiifPKfS0_iPi --------------------------
	.section	.nv.constant0._Z10ball_queryiiifPKfS0_iPi,"a",@progbits
	.sectionflags	@""
	.align	4
.nv.constant0._Z10ball_queryiiifPKfS0_iPi:
	.zero		944


//--------------------- SYMBOLS --------------------------

	.type		.nv.reservedSmem.offset0,@object
	.size		.nv.reservedSmem.offset0,0x4
